	.headerflags	@"EF_CUDA_TEXMODE_UNIFIED EF_CUDA_64BIT_ADDRESS EF_CUDA_SM86 EF_CUDA_VIRTUAL_SM(EF_CUDA_SM86)"
	.elftype	@"ET_EXEC"


//--------------------- .nv.info                  --------------------------
	.section	.nv.info,"",@"SHT_CUDA_INFO"
	.align	4


	//----- nvinfo : EIATTR_REGCOUNT
	.align		4
        /*0000*/ 	.byte	0x04, 0x2f
        /*0002*/ 	.short	(.L_3 - .L_2)
	.align		4
.L_2:
        /*0004*/ 	.word	index@(triton__0d1d2d3d4d5de)
        /*0008*/ 	.word	0x00000016


	//----- nvinfo : EIATTR_MAX_STACK_SIZE
	.align		4
.L_3:
        /*000c*/ 	.byte	0x04, 0x23
        /*000e*/ 	.short	(.L_5 - .L_4)
	.align		4
.L_4:
        /*0010*/ 	.word	index@(triton__0d1d2d3d4d5de)
        /*0014*/ 	.word	0x00000000


	//----- nvinfo : EIATTR_MIN_STACK_SIZE
	.align		4
.L_5:
        /*0018*/ 	.byte	0x04, 0x12
        /*001a*/ 	.short	(.L_7 - .L_6)
	.align		4
.L_6:
        /*001c*/ 	.word	index@(triton__0d1d2d3d4d5de)
        /*0020*/ 	.word	0x00000000


	//----- nvinfo : EIATTR_FRAME_SIZE
	.align		4
.L_7:
        /*0024*/ 	.byte	0x04, 0x11
        /*0026*/ 	.short	(.L_9 - .L_8)
	.align		4
.L_8:
        /*0028*/ 	.word	index@(triton__0d1d2d3d4d5de)
        /*002c*/ 	.word	0x00000000
.L_9:


//--------------------- .nv.info.triton__0d1d2d3d4d5de --------------------------
	.section	.nv.info.triton__0d1d2d3d4d5de,"",@"SHT_CUDA_INFO"
	.align	4


	//----- nvinfo : EIATTR_CUDA_API_VERSION
	.align		4
        /*0000*/ 	.byte	0x04, 0x37
        /*0002*/ 	.short	(.L_11 - .L_10)
.L_10:
        /*0004*/ 	.word	0x0000007b


	//----- nvinfo : EIATTR_SW2861232_WAR
	.align		4
.L_11:
        /*0008*/ 	.byte	0x01, 0x35
	.zero		2


	//----- nvinfo : EIATTR_PARAM_CBANK
	.align		4
        /*000c*/ 	.byte	0x04, 0x0a
        /*000e*/ 	.short	(.L_13 - .L_12)
	.align		4
.L_12:
        /*0010*/ 	.word	index@(.nv.constant0.triton__0d1d2d3d4d5de)
        /*0014*/ 	.short	0x0160
        /*0016*/ 	.short	0x002c


	//----- nvinfo : EIATTR_CBANK_PARAM_SIZE
	.align		4
.L_13:
        /*0018*/ 	.byte	0x03, 0x19
        /*001a*/ 	.short	0x002c


	//----- nvinfo : EIATTR_KPARAM_INFO
	.align		4
        /*001c*/ 	.byte	0x04, 0x17
        /*001e*/ 	.short	(.L_15 - .L_14)
.L_14:
        /*0020*/ 	.word	0x00000000
        /*0024*/ 	.short	0x0005
        /*0026*/ 	.short	0x0028
        /*0028*/ 	.byte	0x00, 0xf0, 0x11, 0x00


	//----- nvinfo : EIATTR_KPARAM_INFO
	.align		4
.L_15:
        /*002c*/ 	.byte	0x04, 0x17
        /*002e*/ 	.short	(.L_17 - .L_16)
.L_16:
        /*0030*/ 	.word	0x00000000
        /*0034*/ 	.short	0x0004
        /*0036*/ 	.short	0x0020
        /*0038*/ 	.byte	0x00, 0xf0, 0x21, 0x00


	//----- nvinfo : EIATTR_KPARAM_INFO
	.align		4
.L_17:
        /*003c*/ 	.byte	0x04, 0x17
        /*003e*/ 	.short	(.L_19 - .L_18)
.L_18:
        /*0040*/ 	.word	0x00000000
        /*0044*/ 	.short	0x0003
        /*0046*/ 	.short	0x0018
        /*0048*/ 	.byte	0x00, 0xf0, 0x21, 0x00


	//----- nvinfo : EIATTR_KPARAM_INFO
	.align		4
.L_19:
        /*004c*/ 	.byte	0x04, 0x17
        /*004e*/ 	.short	(.L_21 - .L_20)
.L_20:
        /*0050*/ 	.word	0x00000000
        /*0054*/ 	.short	0x0002
        /*0056*/ 	.short	0x0010
        /*0058*/ 	.byte	0x00, 0xf0, 0x21, 0x00


	//----- nvinfo : EIATTR_KPARAM_INFO
	.align		4
.L_21:
        /*005c*/ 	.byte	0x04, 0x17
        /*005e*/ 	.short	(.L_23 - .L_22)
.L_22:
        /*0060*/ 	.word	0x00000000
        /*0064*/ 	.short	0x0001
        /*0066*/ 	.short	0x0008
        /*0068*/ 	.byte	0x00, 0xf0, 0x21, 0x00


	//----- nvinfo : EIATTR_KPARAM_INFO
	.align		4
.L_23:
        /*006c*/ 	.byte	0x04, 0x17
        /*006e*/ 	.short	(.L_25 - .L_24)
.L_24:
        /*0070*/ 	.word	0x00000000
        /*0074*/ 	.short	0x0000
        /*0076*/ 	.short	0x0000
        /*0078*/ 	.byte	0x00, 0xf0, 0x21, 0x00


	//----- nvinfo : EIATTR_MAXREG_COUNT
	.align		4
.L_25:
        /*007c*/ 	.byte	0x03, 0x1b
        /*007e*/ 	.short	0x00ff


	//----- nvinfo : EIATTR_EXIT_INSTR_OFFSETS
	.align		4
        /*0080*/ 	.byte	0x04, 0x1c
        /*0082*/ 	.short	(.L_27 - .L_26)


	//   ....[0]....
.L_26:
        /*0084*/ 	.word	0x000003c0


	//   ....[1]....
        /*0088*/ 	.word	0x000003e0


	//----- nvinfo : EIATTR_MAX_THREADS
	.align		4
.L_27:
        /*008c*/ 	.byte	0x04, 0x05
        /*008e*/ 	.short	(.L_29 - .L_28)
.L_28:
        /*0090*/ 	.word	0x00000080
        /*0094*/ 	.word	0x00000001
        /*0098*/ 	.word	0x00000001
.L_29:


//--------------------- .nv.rel.action            --------------------------
	.section	.nv.rel.action,"",@"SHT_CUDA_RELOCINFO"
	.align	8
	.sectionentsize	8
        /*0000*/ 	.byte	0x73, 0x00, 0x00, 0x00, 0x00, 0x00, 0x00, 0x00, 0x00, 0x00, 0x00, 0x11, 0x25, 0x00, 0x05, 0x36


//--------------------- .nv.constant0.triton__0d1d2d3d4d5de --------------------------
	.section	.nv.constant0.triton__0d1d2d3d4d5de,"a",@progbits
	.align	4
.nv.constant0.triton__0d1d2d3d4d5de:
	.zero		396


//--------------------- .text.triton__0d1d2d3d4d5de --------------------------
	.section	.text.triton__0d1d2d3d4d5de,"ax",@progbits
	.sectioninfo	@"SHI_REGISTERS=22"
	.align	128
        .global         triton__0d1d2d3d4d5de
        .type           triton__0d1d2d3d4d5de,@function
        .size           triton__0d1d2d3d4d5de,(.L_x_1 - triton__0d1d2d3d4d5de)
        .other          triton__0d1d2d3d4d5de,@"STO_CUDA_ENTRY STV_DEFAULT"
triton__0d1d2d3d4d5de:
.text.triton__0d1d2d3d4d5de:
[----:B------:R-:W-:-:S02]  /*0000*/  MOV R1, c[0x0][0x28] ;  /* 0x00000a0000017a02 */ /* 0x000fc40000000f00 */
[----:B------:R-:W0:Y:S01]  /*0010*/  S2R R0, SR_TID.X ;  /* 0x0000000000007919 */ /* 0x000e220000002100 */
[----:B------:R-:W-:Y:S01]  /*0020*/  MOV R17, 0x4 ;  /* 0x0000000400117802 */ /* 0x000fe20000000f00 */
[----:B------:R-:W-:Y:S01]  /*0030*/  CS2R R18, SRZ ;  /* 0x0000000000127805 */ /* 0x000fe2000001ff00 */
[----:B------:R-:W-:Y:S01]  /*0040*/  ULDC.64 UR4, c[0x0][0x118] ;  /* 0x0000460000047ab9 */ /* 0x000fe20000000a00 */
[----:B------:R-:W1:Y:S01]  /*0050*/  S2R R5, SR_CTAID.X ;  /* 0x0000000000057919 */ /* 0x000e620000002500 */
[----:B0-----:R-:W-:Y:S02]  /*0060*/  SHF.L.U32 R0, R0, 0x1, RZ ;  /* 0x0000000100007819 */ /* 0x001fe400000006ff */
[----:B-1----:R-:W-:Y:S02]  /*0070*/  SHF.R.S32.HI R3, RZ, 0x17, R5 ;  /* 0x00000017ff037819 */ /* 0x002fe40000011405 */
[----:B------:R-:W-:Y:S02]  /*0080*/  LOP3.LUT R0, R0, 0xfe, RZ, 0xc0, !PT ;  /* 0x000000fe00007812 */ /* 0x000fe400078ec0ff */
[----:B------:R-:W-:-:S02]  /*0090*/  SGXT R3, R3, 0x1 ;  /* 0x000000010303781a */ /* 0x000fc40000000200 */
[----:B------:R-:W-:-:S04]  /*00a0*/  LEA R0, R5, R0, 0x8 ;  /* 0x0000000005007211 */ /* 0x000fc800078e40ff */
[----:B------:R-:W-:Y:S02]  /*00b0*/  LEA.HI R3, R3, R0, RZ, 0x7 ;  /* 0x0000000003037211 */ /* 0x000fe400078f38ff */
[----:B------:R-:W-:Y:S02]  /*00c0*/  ISETP.GE.AND P0, PT, R0, c[0x0][0x188], PT ;  /* 0x0000620000007a0c */ /* 0x000fe40003f06270 */
[----:B------:R-:W-:-:S04]  /*00d0*/  LOP3.LUT R3, R3, 0xffffff80, RZ, 0xc0, !PT ;  /* 0xffffff8003037812 */ /* 0x000fc800078ec0ff */
[----:B------:R-:W-:-:S05]  /*00e0*/  IADD3 R16, R0, -R3, RZ ;  /* 0x8000000300107210 */ /* 0x000fca0007ffe0ff */
[----:B------:R-:W-:-:S05]  /*00f0*/  IMAD.WIDE R14, R16, R17, c[0x0][0x170] ;  /* 0x00005c00100e7625 */ /* 0x000fca00078e0211 */
[----:B------:R0:W2:Y:S01]  /*0100*/  @!P0 LDG.E.EL.64 R18, [R14.64] ;  /* 0x000000040e128981 */ /* 0x0000a2000c2e1b00 */
[----:B------:R-:W-:Y:S01]  /*0110*/  CS2R R6, SRZ ;  /* 0x0000000000067805 */ /* 0x000fe2000001ff00 */
[----:B------:R-:W-:Y:S01]  /*0120*/  CS2R R4, SRZ ;  /* 0x0000000000047805 */ /* 0x000fe2000001ff00 */
[----:B------:R-:W-:-:S04]  /*0130*/  IMAD.WIDE R12, R16, R17, c[0x0][0x168] ;  /* 0x00005a00100c7625 */ /* 0x000fc800078e0211 */
[-C--:B------:R-:W-:Y:S01]  /*0140*/  IMAD.WIDE R2, R0, R17.reuse, c[0x0][0x160] ;  /* 0x0000580000027625 */ /* 0x080fe200078e0211 */
[----:B------:R1:W3:Y:S01]  /*0150*/  @!P0 LDG.E.EL.64 R6, [R12.64] ;  /* 0x000000040c068981 */ /* 0x0002e2000c2e1b00 */
[----:B------:R-:W-:Y:S01]  /*0160*/  CS2R R10, SRZ ;  /* 0x00000000000a7805 */ /* 0x000fe2000001ff00 */
[----:B------:R-:W-:Y:S02]  /*0170*/  CS2R R8, SRZ ;  /* 0x0000000000087805 */ /* 0x000fe4000001ff00 */
[----:B------:R-:W3:Y:S01]  /*0180*/  @!P0 LDG.E.64 R4, [R2.64] ;  /* 0x0000000402048981 */ /* 0x000ee2000c1e1b00 */
[----:B0-----:R-:W-:-:S04]  /*0190*/  IMAD.WIDE R14, R16, R17, c[0x0][0x178] ;  /* 0x00005e00100e7625 */ /* 0x001fc800078e0211 */
[----:B------:R-:W-:Y:S01]  /*01a0*/  IMAD.WIDE R16, R16, R17, c[0x0][0x180] ;  /* 0x0000600010107625 */ /* 0x000fe200078e0211 */
[----:B------:R0:W4:Y:S04]  /*01b0*/  @!P0 LDG.E.EL.64 R10, [R14.64] ;  /* 0x000000040e0a8981 */ /* 0x000128000c2e1b00 */
[----:B------:R-:W4:Y:S01]  /*01c0*/  @!P0 LDG.E.EL.64 R8, [R16.64] ;  /* 0x0000000410088981 */ /* 0x000f22000c2e1b00 */
[----:B0-----:R-:W-:Y:S01]  /*01d0*/  MOV R15, 0x3e800000 ;  /* 0x3e800000000f7802 */ /* 0x001fe20000000f00 */
[----:B--2---:R-:W-:Y:S01]  /*01e0*/  FADD R18, R18, 0.0010000000474974513054 ;  /* 0x3a83126f12127421 */ /* 0x004fe20000000000 */
[----:B------:R-:W-:-:S03]  /*01f0*/  FADD R19, R19, 0.0010000000474974513054 ;  /* 0x3a83126f13137421 */ /* 0x000fc60000000000 */
[----:B------:R-:W0:Y:S08]  /*0200*/  MUFU.SQRT R0, R18 ;  /* 0x0000001200007308 */ /* 0x000e300000002000 */
[----:B-1----:R-:W1:Y:S01]  /*0210*/  MUFU.SQRT R12, R19 ;  /* 0x00000013000c7308 */ /* 0x002e620000002000 */
[----:B---3--:R-:W-:Y:S01]  /*0220*/  FADD R4, -R6, R4 ;  /* 0x0000000406047221 */ /* 0x008fe20000000100 */
[----:B------:R-:W-:Y:S01]  /*0230*/  FADD R5, -R7, R5 ;  /* 0x0000000507057221 */ /* 0x000fe20000000100 */
[----:B0-----:R-:W-:-:S02]  /*0240*/  FSETP.GT.AND P1, PT, R0, 8.50705917302346158658e+37, PT ;  /* 0x7e8000000000780b */ /* 0x001fc40003f24000 */
[----:B------:R-:W-:Y:S02]  /*0250*/  FSETP.GEU.AND P3, PT, R0, 1.175494350822287508e-38, PT ;  /* 0x008000000000780b */ /* 0x000fe40003f6e000 */
[C---:B------:R-:W-:Y:S02]  /*0260*/  FSEL R13, R15.reuse, 1, P1 ;  /* 0x3f8000000f0d7808 */ /* 0x040fe40000800000 */
[C---:B-1----:R-:W-:Y:S02]  /*0270*/  FSETP.GT.AND P2, PT, R12.reuse, 8.50705917302346158658e+37, PT ;  /* 0x7e8000000c00780b */ /* 0x042fe40003f44000 */
[----:B------:R-:W-:Y:S02]  /*0280*/  FSETP.GEU.AND P4, PT, R12, 1.175494350822287508e-38, PT ;  /* 0x008000000c00780b */ /* 0x000fe40003f8e000 */
[----:B------:R-:W-:-:S03]  /*0290*/  FSEL R15, R15, 1, P2 ;  /* 0x3f8000000f0f7808 */ /* 0x000fc60001000000 */
[----:B------:R-:W-:Y:S02]  /*02a0*/  @P1 FMUL R0, R0, 0.25 ;  /* 0x3e80000000001820 */ /* 0x000fe40000400000 */
[----:B------:R-:W-:Y:S02]  /*02b0*/  @!P3 FMUL R13, R13, 16777216 ;  /* 0x4b8000000d0db820 */ /* 0x000fe40000400000 */
[----:B------:R-:W-:Y:S02]  /*02c0*/  @!P3 FMUL R0, R0, 16777216 ;  /* 0x4b8000000000b820 */ /* 0x000fe40000400000 */
[----:B------:R-:W-:-:S04]  /*02d0*/  @P2 FMUL R12, R12, 0.25 ;  /* 0x3e8000000c0c2820 */ /* 0x000fc80000400000 */
[----:B------:R-:W0:Y:S01]  /*02e0*/  MUFU.RCP R0, R0 ;  /* 0x0000000000007308 */ /* 0x000e220000001000 */
[----:B------:R-:W-:Y:S01]  /*02f0*/  @!P4 FMUL R15, R15, 16777216 ;  /* 0x4b8000000f0fc820 */ /* 0x000fe20000400000 */
[----:B------:R-:W-:-:S06]  /*0300*/  @!P4 FMUL R12, R12, 16777216 ;  /* 0x4b8000000c0cc820 */ /* 0x000fcc0000400000 */
[----:B------:R-:W1:Y:S01]  /*0310*/  MUFU.RCP R12, R12 ;  /* 0x0000000c000c7308 */ /* 0x000e620000001000 */
[----:B0-----:R-:W-:-:S04]  /*0320*/  FMUL R13, R0, R13 ;  /* 0x0000000d000d7220 */ /* 0x001fc80000400000 */
[----:B------:R-:W-:Y:S01]  /*0330*/  FMUL R13, R4, R13 ;  /* 0x0000000d040d7220 */ /* 0x000fe20000400000 */
[----:B-1----:R-:W-:-:S03]  /*0340*/  FMUL R14, R12, R15 ;  /* 0x0000000f0c0e7220 */ /* 0x002fc60000400000 */
[----:B----4-:R-:W-:Y:S01]  /*0350*/  FFMA R8, R13, R10, R8 ;  /* 0x0000000a0d087223 */ /* 0x010fe20000000008 */
[----:B------:R-:W-:-:S04]  /*0360*/  FMUL R14, R5, R14 ;  /* 0x0000000e050e7220 */ /* 0x000fc80000400000 */
[----:B------:R-:W-:Y:S01]  /*0370*/  FSETP.GT.AND P1, PT, R8, RZ, PT ;  /* 0x000000ff0800720b */ /* 0x000fe20003f24000 */
[----:B------:R-:W-:-:S05]  /*0380*/  FFMA R9, R14, R11, R9 ;  /* 0x0000000b0e097223 */ /* 0x000fca0000000009 */
[----:B------:R-:W-:-:S07]  /*0390*/  FSETP.GT.AND P2, PT, R9, RZ, PT ;  /* 0x000000ff0900720b */ /* 0x000fce0003f44000 */
[----:B------:R-:W-:-:S06]  /*03a0*/  @!P1 FMUL R8, R8, 0.0099999997764825820923 ;  /* 0x3c23d70a08089820 */ /* 0x000fcc0000400000 */
[----:B------:R-:W-:Y:S01]  /*03b0*/  @!P2 FMUL R9, R9, 0.0099999997764825820923 ;  /* 0x3c23d70a0909a820 */ /* 0x000fe20000400000 */
[----:B------:R-:W-:Y:S06]  /*03c0*/  @P0 EXIT ;  /* 0x000000000000094d */ /* 0x000fec0003800000 */
[----:B------:R-:W-:Y:S01]  /*03d0*/  STG.E.64 [R2.64], R8 ;  /* 0x0000000802007986 */ /* 0x000fe2000c101b04 */
[----:B------:R-:W-:Y:S05]  /*03e0*/  EXIT ;  /* 0x000000000000794d */ /* 0x000fea0003800000 */
.L_x_0:
[----:B------:R-:W-:-:S00]  /*03f0*/  BRA `(.L_x_0) ;  /* 0xfffffff000007947 */ /* 0x000fc0000383ffff */
[----:B------:R-:W-:-:S00]  /*0400*/  NOP ;  /* 0x0000000000007918 */ /* 0x000fc00000000000 */
[----:B------:R-:W-:-:S00]  /*0410*/  NOP ;  /* 0x0000000000007918 */ /* 0x000fc00000000000 */
[----:B------:R-:W-:-:S00]  /*0420*/  NOP ;  /* 0x0000000000007918 */ /* 0x000fc00000000000 */
[----:B------:R-:W-:-:S00]  /*0430*/  NOP ;  /* 0x0000000000007918 */ /* 0x000fc00000000000 */
[----:B------:R-:W-:-:S00]  /*0440*/  NOP ;  /* 0x0000000000007918 */ /* 0x000fc00000000000 */
[----:B------:R-:W-:-:S00]  /*0450*/  NOP ;  /* 0x0000000000007918 */ /* 0x000fc00000000000 */
[----:B------:R-:W-:-:S00]  /*0460*/  NOP ;  /* 0x0000000000007918 */ /* 0x000fc00000000000 */
[----:B------:R-:W-:-:S00]  /*0470*/  NOP ;  /* 0x0000000000007918 */ /* 0x000fc00000000000 */
.L_x_1:


//--------------------- .nv.global.init           --------------------------
	.section	.nv.global.init,"aw",@progbits
.nv.global.init:
	.type		_$_str,@object
	.size		_$_str,(_$_str_$_2 - _$_str)
_$_str:
        /*0000*/ 	.byte	0x5f, 0x5f, 0x43, 0x55, 0x44, 0x41, 0x5f, 0x46, 0x54, 0x5a, 0x00
	.type		_$_str_$_2,@object
	.size		_$_str_$_2,(.L_1 - _$_str_$_2)
_$_str_$_2:
        /*000b*/ 	.byte	0x5f, 0x5f, 0x43, 0x55, 0x44, 0x41, 0x5f, 0x50, 0x52, 0x45, 0x43, 0x5f, 0x53, 0x51, 0x52, 0x54
        /*001b*/ 	.byte	0x00
.L_1:
